//
// Generated by NVIDIA NVVM Compiler
//
// Compiler Build ID: CL-36424714
// Cuda compilation tools, release 13.0, V13.0.88
// Based on NVVM 20.0.0
//

.version 9.0
.target sm_100
.address_size 64

	// .globl	_Z15matvecMulKernelPfS_S_i

.visible .entry _Z15matvecMulKernelPfS_S_i(
	.param .u64 .ptr .align 1 _Z15matvecMulKernelPfS_S_i_param_0,
	.param .u64 .ptr .align 1 _Z15matvecMulKernelPfS_S_i_param_1,
	.param .u64 .ptr .align 1 _Z15matvecMulKernelPfS_S_i_param_2,
	.param .u32 _Z15matvecMulKernelPfS_S_i_param_3
)
{
	.reg .pred 	%p<11>;
	.reg .b32 	%r<37>;
	.reg .b32 	%f<112>;
	.reg .b64 	%rd<31>;

	ld.param.u64 	%rd11, [_Z15matvecMulKernelPfS_S_i_param_0];
	ld.param.u64 	%rd12, [_Z15matvecMulKernelPfS_S_i_param_1];
	ld.param.u64 	%rd10, [_Z15matvecMulKernelPfS_S_i_param_2];
	ld.param.u32 	%r23, [_Z15matvecMulKernelPfS_S_i_param_3];
	cvta.to.global.u64 	%rd1, %rd12;
	cvta.to.global.u64 	%rd2, %rd11;
	mov.u32 	%r24, %ctaid.x;
	mov.u32 	%r25, %ntid.x;
	mov.u32 	%r26, %tid.x;
	mad.lo.s32 	%r1, %r24, %r25, %r26;
	setp.ge.s32 	%p1, %r1, %r23;
	@%p1 bra 	$L__BB0_15;
	setp.lt.s32 	%p2, %r23, 1;
	mov.f32 	%f111, 0f00000000;
	@%p2 bra 	$L__BB0_14;
	mul.lo.s32 	%r2, %r23, %r1;
	and.b32  	%r3, %r23, 15;
	setp.lt.u32 	%p3, %r23, 16;
	mov.f32 	%f111, 0f00000000;
	mov.b32 	%r33, 0;
	@%p3 bra 	$L__BB0_5;
	and.b32  	%r33, %r23, 2147483632;
	neg.s32 	%r31, %r33;
	add.s64 	%rd3, %rd2, 32;
	add.s64 	%rd29, %rd1, 32;
	mov.f32 	%f111, 0f00000000;
	mov.u32 	%r30, %r2;
$L__BB0_4:
	.pragma "nounroll";
	mul.wide.s32 	%rd13, %r30, 4;
	add.s64 	%rd14, %rd3, %rd13;
	ld.global.f32 	%f18, [%rd14+-32];
	ld.global.f32 	%f19, [%rd29+-32];
	fma.rn.f32 	%f20, %f18, %f19, %f111;
	ld.global.f32 	%f21, [%rd14+-28];
	ld.global.f32 	%f22, [%rd29+-28];
	fma.rn.f32 	%f23, %f21, %f22, %f20;
	ld.global.f32 	%f24, [%rd14+-24];
	ld.global.f32 	%f25, [%rd29+-24];
	fma.rn.f32 	%f26, %f24, %f25, %f23;
	ld.global.f32 	%f27, [%rd14+-20];
	ld.global.f32 	%f28, [%rd29+-20];
	fma.rn.f32 	%f29, %f27, %f28, %f26;
	ld.global.f32 	%f30, [%rd14+-16];
	ld.global.f32 	%f31, [%rd29+-16];
	fma.rn.f32 	%f32, %f30, %f31, %f29;
	ld.global.f32 	%f33, [%rd14+-12];
	ld.global.f32 	%f34, [%rd29+-12];
	fma.rn.f32 	%f35, %f33, %f34, %f32;
	ld.global.f32 	%f36, [%rd14+-8];
	ld.global.f32 	%f37, [%rd29+-8];
	fma.rn.f32 	%f38, %f36, %f37, %f35;
	ld.global.f32 	%f39, [%rd14+-4];
	ld.global.f32 	%f40, [%rd29+-4];
	fma.rn.f32 	%f41, %f39, %f40, %f38;
	ld.global.f32 	%f42, [%rd14];
	ld.global.f32 	%f43, [%rd29];
	fma.rn.f32 	%f44, %f42, %f43, %f41;
	ld.global.f32 	%f45, [%rd14+4];
	ld.global.f32 	%f46, [%rd29+4];
	fma.rn.f32 	%f47, %f45, %f46, %f44;
	ld.global.f32 	%f48, [%rd14+8];
	ld.global.f32 	%f49, [%rd29+8];
	fma.rn.f32 	%f50, %f48, %f49, %f47;
	ld.global.f32 	%f51, [%rd14+12];
	ld.global.f32 	%f52, [%rd29+12];
	fma.rn.f32 	%f53, %f51, %f52, %f50;
	ld.global.f32 	%f54, [%rd14+16];
	ld.global.f32 	%f55, [%rd29+16];
	fma.rn.f32 	%f56, %f54, %f55, %f53;
	ld.global.f32 	%f57, [%rd14+20];
	ld.global.f32 	%f58, [%rd29+20];
	fma.rn.f32 	%f59, %f57, %f58, %f56;
	ld.global.f32 	%f60, [%rd14+24];
	ld.global.f32 	%f61, [%rd29+24];
	fma.rn.f32 	%f62, %f60, %f61, %f59;
	ld.global.f32 	%f63, [%rd14+28];
	ld.global.f32 	%f64, [%rd29+28];
	fma.rn.f32 	%f111, %f63, %f64, %f62;
	add.s32 	%r31, %r31, 16;
	add.s32 	%r30, %r30, 16;
	add.s64 	%rd29, %rd29, 64;
	setp.ne.s32 	%p4, %r31, 0;
	@%p4 bra 	$L__BB0_4;
$L__BB0_5:
	setp.eq.s32 	%p5, %r3, 0;
	@%p5 bra 	$L__BB0_14;
	and.b32  	%r11, %r23, 7;
	setp.lt.u32 	%p6, %r3, 8;
	@%p6 bra 	$L__BB0_8;
	add.s32 	%r28, %r33, %r2;
	mul.wide.s32 	%rd15, %r28, 4;
	add.s64 	%rd16, %rd2, %rd15;
	ld.global.f32 	%f66, [%rd16];
	mul.wide.u32 	%rd17, %r33, 4;
	add.s64 	%rd18, %rd1, %rd17;
	ld.global.f32 	%f67, [%rd18];
	fma.rn.f32 	%f68, %f66, %f67, %f111;
	ld.global.f32 	%f69, [%rd16+4];
	ld.global.f32 	%f70, [%rd18+4];
	fma.rn.f32 	%f71, %f69, %f70, %f68;
	ld.global.f32 	%f72, [%rd16+8];
	ld.global.f32 	%f73, [%rd18+8];
	fma.rn.f32 	%f74, %f72, %f73, %f71;
	ld.global.f32 	%f75, [%rd16+12];
	ld.global.f32 	%f76, [%rd18+12];
	fma.rn.f32 	%f77, %f75, %f76, %f74;
	ld.global.f32 	%f78, [%rd16+16];
	ld.global.f32 	%f79, [%rd18+16];
	fma.rn.f32 	%f80, %f78, %f79, %f77;
	ld.global.f32 	%f81, [%rd16+20];
	ld.global.f32 	%f82, [%rd18+20];
	fma.rn.f32 	%f83, %f81, %f82, %f80;
	ld.global.f32 	%f84, [%rd16+24];
	ld.global.f32 	%f85, [%rd18+24];
	fma.rn.f32 	%f86, %f84, %f85, %f83;
	ld.global.f32 	%f87, [%rd16+28];
	ld.global.f32 	%f88, [%rd18+28];
	fma.rn.f32 	%f111, %f87, %f88, %f86;
	add.s32 	%r33, %r33, 8;
$L__BB0_8:
	setp.eq.s32 	%p7, %r11, 0;
	@%p7 bra 	$L__BB0_14;
	and.b32  	%r14, %r23, 3;
	setp.lt.u32 	%p8, %r11, 4;
	@%p8 bra 	$L__BB0_11;
	add.s32 	%r29, %r33, %r2;
	mul.wide.s32 	%rd19, %r29, 4;
	add.s64 	%rd20, %rd2, %rd19;
	ld.global.f32 	%f90, [%rd20];
	mul.wide.u32 	%rd21, %r33, 4;
	add.s64 	%rd22, %rd1, %rd21;
	ld.global.f32 	%f91, [%rd22];
	fma.rn.f32 	%f92, %f90, %f91, %f111;
	ld.global.f32 	%f93, [%rd20+4];
	ld.global.f32 	%f94, [%rd22+4];
	fma.rn.f32 	%f95, %f93, %f94, %f92;
	ld.global.f32 	%f96, [%rd20+8];
	ld.global.f32 	%f97, [%rd22+8];
	fma.rn.f32 	%f98, %f96, %f97, %f95;
	ld.global.f32 	%f99, [%rd20+12];
	ld.global.f32 	%f100, [%rd22+12];
	fma.rn.f32 	%f111, %f99, %f100, %f98;
	add.s32 	%r33, %r33, 4;
$L__BB0_11:
	setp.eq.s32 	%p9, %r14, 0;
	@%p9 bra 	$L__BB0_14;
	mul.wide.u32 	%rd23, %r33, 4;
	add.s64 	%rd30, %rd1, %rd23;
	add.s32 	%r36, %r33, %r2;
	neg.s32 	%r35, %r14;
$L__BB0_13:
	.pragma "nounroll";
	mul.wide.s32 	%rd24, %r36, 4;
	add.s64 	%rd25, %rd2, %rd24;
	ld.global.f32 	%f101, [%rd25];
	ld.global.f32 	%f102, [%rd30];
	fma.rn.f32 	%f111, %f101, %f102, %f111;
	add.s64 	%rd30, %rd30, 4;
	add.s32 	%r36, %r36, 1;
	add.s32 	%r35, %r35, 1;
	setp.ne.s32 	%p10, %r35, 0;
	@%p10 bra 	$L__BB0_13;
$L__BB0_14:
	cvta.to.global.u64 	%rd26, %rd10;
	mul.wide.s32 	%rd27, %r1, 4;
	add.s64 	%rd28, %rd26, %rd27;
	st.global.f32 	[%rd28], %f111;
$L__BB0_15:
	ret;

}


// ===== COMPILED SASS (sm_100) =====

	.target	sm_100

	.elftype	@"ET_EXEC"


//--------------------- .note.nv.tkinfo           --------------------------
	.section	.note.nv.tkinfo,"",@"SHT_NOTE"
	.sectionflags	@"SHF_NOTE_NV_TKINFO"
	.tkinfo
        /*0018*/ 	.word	0x00000002
        /*0030*/ 	.string	""
        /*0030*/ 	.string	"ptxas"
        /*0030*/ 	.string	"Cuda compilation tools, release 13.0, V13.0.88"
        /*0030*/ 	.string	"Build cuda_13.0.r13.0/compiler.36424714_0"
        /*0030*/ 	.string	"-arch sm_100 -m 64 "



//--------------------- .note.nv.cuinfo           --------------------------
	.section	.note.nv.cuinfo,"",@"SHT_NOTE"
	.sectionflags	@"SHF_NOTE_NV_CUINFO"
        /*0018*/ 	.short	0x0002
        /*001a*/ 	.short	0x0064
        /*001c*/ 	.short	0x0082
	.zero		2


//--------------------- .nv.info                  --------------------------
	.section	.nv.info,"",@"SHT_CUDA_INFO"
	.align	4


	//----- nvinfo : EIATTR_REGCOUNT
	.align		4
        /*0000*/ 	.byte	0x04, 0x2f
        /*0002*/ 	.short	(.L_1 - .L_0)
	.align		4
.L_0:
        /*0004*/ 	.word	index@(_Z15matvecMulKernelPfS_S_i)
        /*0008*/ 	.word	0x0000001e


	//----- nvinfo : EIATTR_FRAME_SIZE
	.align		4
.L_1:
        /*000c*/ 	.byte	0x04, 0x11
        /*000e*/ 	.short	(.L_3 - .L_2)
	.align		4
.L_2:
        /*0010*/ 	.word	index@(_Z15matvecMulKernelPfS_S_i)
        /*0014*/ 	.word	0x00000000


	//----- nvinfo : EIATTR_MIN_STACK_SIZE
	.align		4
.L_3:
        /*0018*/ 	.byte	0x04, 0x12
        /*001a*/ 	.short	(.L_5 - .L_4)
	.align		4
.L_4:
        /*001c*/ 	.word	index@(_Z15matvecMulKernelPfS_S_i)
        /*0020*/ 	.word	0x00000000
.L_5:


//--------------------- .nv.compat                --------------------------
	.section	.nv.compat,"",@"SHT_CUDA_COMPAT_INFO"
	.align	4
        /*0000*/ 	.byte	0x02, 0x09, 0x00, 0x00, 0x02, 0x02, 0x01, 0x00, 0x02, 0x05, 0x05, 0x00, 0x03, 0x07, 0x01, 0x01
        /*0010*/ 	.byte	0x02, 0x03, 0x00, 0x00, 0x02, 0x06, 0x01, 0x00, 0x04, 0x0b, 0x08, 0x00, 0x09, 0x00, 0x00, 0x00
        /*0020*/ 	.byte	0x00, 0x00, 0x00, 0x00


//--------------------- .nv.info._Z15matvecMulKernelPfS_S_i --------------------------
	.section	.nv.info._Z15matvecMulKernelPfS_S_i,"",@"SHT_CUDA_INFO"
	.sectionflags	@""
	.align	4


	//----- nvinfo : EIATTR_CUDA_API_VERSION
	.align		4
        /*0000*/ 	.byte	0x04, 0x37
        /*0002*/ 	.short	(.L_7 - .L_6)
.L_6:
        /*0004*/ 	.word	0x00000082


	//----- nvinfo : EIATTR_KPARAM_INFO
	.align		4
.L_7:
        /*0008*/ 	.byte	0x04, 0x17
        /*000a*/ 	.short	(.L_9 - .L_8)
.L_8:
        /*000c*/ 	.word	0x00000000
        /*0010*/ 	.short	0x0003
        /*0012*/ 	.short	0x0018
        /*0014*/ 	.byte	0x00, 0xf0, 0x11, 0x00


	//----- nvinfo : EIATTR_KPARAM_INFO
	.align		4
.L_9:
        /*0018*/ 	.byte	0x04, 0x17
        /*001a*/ 	.short	(.L_11 - .L_10)
.L_10:
        /*001c*/ 	.word	0x00000000
        /*0020*/ 	.short	0x0002
        /*0022*/ 	.short	0x0010
        /*0024*/ 	.byte	0x00, 0xf5, 0x21, 0x00


	//----- nvinfo : EIATTR_KPARAM_INFO
	.align		4
.L_11:
        /*0028*/ 	.byte	0x04, 0x17
        /*002a*/ 	.short	(.L_13 - .L_12)
.L_12:
        /*002c*/ 	.word	0x00000000
        /*0030*/ 	.short	0x0001
        /*0032*/ 	.short	0x0008
        /*0034*/ 	.byte	0x00, 0xf5, 0x21, 0x00


	//----- nvinfo : EIATTR_KPARAM_INFO
	.align		4
.L_13:
        /*0038*/ 	.byte	0x04, 0x17
        /*003a*/ 	.short	(.L_15 - .L_14)
.L_14:
        /*003c*/ 	.word	0x00000000
        /*0040*/ 	.short	0x0000
        /*0042*/ 	.short	0x0000
        /*0044*/ 	.byte	0x00, 0xf5, 0x21, 0x00


	//----- nvinfo : EIATTR_SPARSE_MMA_MASK
	.align		4
.L_15:
        /*0048*/ 	.byte	0x03, 0x50
        /*004a*/ 	.short	0x0000


	//----- nvinfo : EIATTR_MAXREG_COUNT
	.align		4
        /*004c*/ 	.byte	0x03, 0x1b
        /*004e*/ 	.short	0x00ff


	//----- nvinfo : EIATTR_MERCURY_ISA_VERSION
	.align		4
        /*0050*/ 	.byte	0x03, 0x5f
        /*0052*/ 	.short	0x0101


	//----- nvinfo : EIATTR_VRC_CTA_INIT_COUNT
	.align		4
        /*0054*/ 	.byte	0x02, 0x4a
	.zero		1
	.zero		1


	//----- nvinfo : EIATTR_EXIT_INSTR_OFFSETS
	.align		4
        /*0058*/ 	.byte	0x04, 0x1c
        /*005a*/ 	.short	(.L_17 - .L_16)


	//   ....[0]....
.L_16:
        /*005c*/ 	.word	0x00000070


	//   ....[1]....
        /*0060*/ 	.word	0x00000a80


	//----- nvinfo : EIATTR_CBANK_PARAM_SIZE
	.align		4
.L_17:
        /*0064*/ 	.byte	0x03, 0x19
        /*0066*/ 	.short	0x001c


	//----- nvinfo : EIATTR_PARAM_CBANK
	.align		4
        /*0068*/ 	.byte	0x04, 0x0a
        /*006a*/ 	.short	(.L_19 - .L_18)
	.align		4
.L_18:
        /*006c*/ 	.word	index@(.nv.constant0._Z15matvecMulKernelPfS_S_i)
        /*0070*/ 	.short	0x0380
        /*0072*/ 	.short	0x001c


	//----- nvinfo : EIATTR_SW_WAR
	.align		4
.L_19:
        /*0074*/ 	.byte	0x04, 0x36
        /*0076*/ 	.short	(.L_21 - .L_20)
.L_20:
        /*0078*/ 	.word	0x00000008
.L_21:


//--------------------- .nv.callgraph             --------------------------
	.section	.nv.callgraph,"",@"SHT_CUDA_CALLGRAPH"
	.align	4
	.sectionentsize	8
	.align		4
        /*0000*/ 	.word	0x00000000
	.align		4
        /*0004*/ 	.word	0xffffffff
	.align		4
        /*0008*/ 	.word	0x00000000
	.align		4
        /*000c*/ 	.word	0xfffffffe
	.align		4
        /*0010*/ 	.word	0x00000000
	.align		4
        /*0014*/ 	.word	0xfffffffd
	.align		4
        /*0018*/ 	.word	0x00000000
	.align		4
        /*001c*/ 	.word	0xfffffffc


//--------------------- .text._Z15matvecMulKernelPfS_S_i --------------------------
	.section	.text._Z15matvecMulKernelPfS_S_i,"ax",@progbits
	.align	128
        .global         _Z15matvecMulKernelPfS_S_i
        .type           _Z15matvecMulKernelPfS_S_i,@function
        .size           _Z15matvecMulKernelPfS_S_i,(.L_x_7 - _Z15matvecMulKernelPfS_S_i)
        .other          _Z15matvecMulKernelPfS_S_i,@"STO_CUDA_ENTRY STV_DEFAULT"
_Z15matvecMulKernelPfS_S_i:
.text._Z15matvecMulKernelPfS_S_i:
[----:B------:R-:W-:Y:S01]  /*0000*/  LDC R1, c[0x0][0x37c] ;  /* 0x0000df00ff017b82 */ /* 0x000fe20000000800 */
[----:B------:R-:W0:Y:S07]  /*0010*/  S2R R3, SR_TID.X ;  /* 0x0000000000037919 */ /* 0x000e2e0000002100 */
[----:B------:R-:W0:Y:S01]  /*0020*/  S2UR UR4, SR_CTAID.X ;  /* 0x00000000000479c3 */ /* 0x000e220000002500 */
[----:B------:R-:W1:Y:S07]  /*0030*/  LDCU UR16, c[0x0][0x398] ;  /* 0x00007300ff1077ac */ /* 0x000e6e0008000800 */
[----:B------:R-:W0:Y:S02]  /*0040*/  LDC R0, c[0x0][0x360] ;  /* 0x0000d800ff007b82 */ /* 0x000e240000000800 */
[----:B0-----:R-:W-:-:S05]  /*0050*/  IMAD R0, R0, UR4, R3 ;  /* 0x0000000400007c24 */ /* 0x001fca000f8e0203 */
[----:B-1----:R-:W-:-:S13]  /*0060*/  ISETP.GE.AND P0, PT, R0, UR16, PT ;  /* 0x0000001000007c0c */ /* 0x002fda000bf06270 */
[----:B------:R-:W-:Y:S05]  /*0070*/  @P0 EXIT ;  /* 0x000000000000094d */ /* 0x000fea0003800000 */
[----:B------:R-:W-:Y:S01]  /*0080*/  UISETP.GE.AND UP0, UPT, UR16, 0x1, UPT ;  /* 0x000000011000788c */ /* 0x000fe2000bf06270 */
[----:B------:R-:W-:Y:S01]  /*0090*/  HFMA2 R15, -RZ, RZ, 0, 0 ;  /* 0x00000000ff0f7431 */ /* 0x000fe200000001ff */
[----:B------:R-:W0:Y:S07]  /*00a0*/  LDCU.64 UR14, c[0x0][0x358] ;  /* 0x00006b00ff0e77ac */ /* 0x000e2e0008000a00 */
[----:B------:R-:W-:Y:S05]  /*00b0*/  BRA.U !UP0, `(.L_x_0) ;  /* 0x0000000908647547 */ /* 0x000fea000b800000 */
[----:B------:R-:W-:Y:S02]  /*00c0*/  UISETP.GE.U32.AND UP1, UPT, UR16, 0x10, UPT ;  /* 0x000000101000788c */ /* 0x000fe4000bf26070 */
[----:B------:R-:W-:Y:S01]  /*00d0*/  IMAD R7, R0, UR16, RZ ;  /* 0x0000001000077c24 */ /* 0x000fe2000f8e02ff */
[----:B------:R-:W-:Y:S01]  /*00e0*/  ULOP3.LUT UR12, UR16, 0xf, URZ, 0xc0, !UPT ;  /* 0x0000000f100c7892 */ /* 0x000fe2000f8ec0ff */
[----:B------:R-:W-:Y:S02]  /*00f0*/  MOV R15, RZ ;  /* 0x000000ff000f7202 */ /* 0x000fe40000000f00 */
[----:B------:R-:W-:Y:S01]  /*0100*/  MOV R8, RZ ;  /* 0x000000ff00087202 */ /* 0x000fe20000000f00 */
[----:B------:R-:W-:Y:S02]  /*0110*/  UISETP.NE.AND UP0, UPT, UR12, URZ, UPT ;  /* 0x000000ff0c00728c */ /* 0x000fe4000bf05270 */
[----:B------:R-:W-:Y:S09]  /*0120*/  BRA.U !UP1, `(.L_x_1) ;  /* 0x0000000509147547 */ /* 0x000ff2000b800000 */
[----:B------:R-:W1:Y:S01]  /*0130*/  LDCU.128 UR8, c[0x0][0x380] ;  /* 0x00007000ff0877ac */ /* 0x000e620008000c00 */
[----:B------:R-:W-:Y:S02]  /*0140*/  MOV R15, RZ ;  /* 0x000000ff000f7202 */ /* 0x000fe40000000f00 */
[----:B------:R-:W-:Y:S01]  /*0150*/  MOV R6, R7 ;  /* 0x0000000700067202 */ /* 0x000fe20000000f00 */
[----:B------:R-:W-:-:S06]  /*0160*/  ULOP3.LUT UR13, UR16, 0x7ffffff0, URZ, 0xc0, !UPT ;  /* 0x7ffffff0100d7892 */ /* 0x000fcc000f8ec0ff */
[----:B------:R-:W-:Y:S01]  /*0170*/  MOV R8, UR13 ;  /* 0x0000000d00087c02 */ /* 0x000fe20008000f00 */
[----:B-1----:R-:W-:Y:S02]  /*0180*/  UIADD3 UR4, UP2, UPT, UR10, 0x20, URZ ;  /* 0x000000200a047890 */ /* 0x002fe4000ff5e0ff */
[----:B------:R-:W-:Y:S02]  /*0190*/  UIADD3 UR6, UP1, UPT, UR8, 0x20, URZ ;  /* 0x0000002008067890 */ /* 0x000fe4000ff3e0ff */
[----:B------:R-:W-:Y:S02]  /*01a0*/  UIADD3.X UR5, UPT, UPT, URZ, UR11, URZ, UP2, !UPT ;  /* 0x0000000bff057290 */ /* 0x000fe400097fe4ff */
[----:B------:R-:W-:Y:S01]  /*01b0*/  MOV R2, UR4 ;  /* 0x0000000400027c02 */ /* 0x000fe20008000f00 */
[----:B------:R-:W-:Y:S02]  /*01c0*/  UIADD3 UR8, UPT, UPT, -UR13, URZ, URZ ;  /* 0x000000ff0d087290 */ /* 0x000fe4000fffe1ff */
[----:B------:R-:W-:Y:S01]  /*01d0*/  UIADD3.X UR7, UPT, UPT, URZ, UR9, URZ, UP1, !UPT ;  /* 0x00000009ff077290 */ /* 0x000fe20008ffe4ff */
[----:B------:R-:W-:-:S11]  /*01e0*/  MOV R3, UR5 ;  /* 0x0000000500037c02 */ /* 0x000fd60008000f00 */
.L_x_2:
[----:B------:R-:W-:Y:S01]  /*01f0*/  MOV R4, UR6 ;  /* 0x0000000600047c02 */ /* 0x000fe20008000f00 */
[----:B0-----:R-:W2:Y:S01]  /*0200*/  LDG.E R17, desc[UR14][R2.64+-0x20] ;  /* 0xffffe00e02117981 */ /* 0x001ea2000c1e1900 */
[----:B------:R-:W-:-:S03]  /*0210*/  MOV R5, UR7 ;  /* 0x0000000700057c02 */ /* 0x000fc60008000f00 */
[----:B------:R-:W3:Y:S01]  /*0220*/  LDG.E R25, desc[UR14][R2.64+-0x1c] ;  /* 0xffffe40e02197981 */ /* 0x000ee2000c1e1900 */
[----:B------:R-:W-:-:S03]  /*0230*/  IMAD.WIDE R4, R6, 0x4, R4 ;  /* 0x0000000406047825 */ /* 0x000fc600078e0204 */
[----:B------:R-:W4:Y:S04]  /*0240*/  LDG.E R19, desc[UR14][R2.64+-0x18] ;  /* 0xffffe80e02137981 */ /* 0x000f28000c1e1900 */
[----:B------:R-:W2:Y:S04]  /*0250*/  LDG.E R16, desc[UR14][R4.64+-0x20] ;  /* 0xffffe00e04107981 */ /* 0x000ea8000c1e1900 */
[----:B------:R-:W3:Y:S04]  /*0260*/  LDG.E R18, desc[UR14][R4.64+-0x1c] ;  /* 0xffffe40e04127981 */ /* 0x000ee8000c1e1900 */
[----:B------:R-:W4:Y:S04]  /*0270*/  LDG.E R20, desc[UR14][R4.64+-0x18] ;  /* 0xffffe80e04147981 */ /* 0x000f28000c1e1900 */
[----:B------:R-:W5:Y:S04]  /*0280*/  LDG.E R22, desc[UR14][R2.64+-0x14] ;  /* 0xffffec0e02167981 */ /* 0x000f68000c1e1900 */
        /* <DEDUP_REMOVED lines=8> */
[----:B------:R-:W5:Y:S01]  /*0310*/  LDG.E R14, desc[UR14][R4.64+-0x4] ;  /* 0xfffffc0e040e7981 */ /* 0x000f62000c1e1900 */
[----:B--2---:R-:W-:-:S03]  /*0320*/  FFMA R17, R16, R17, R15 ;  /* 0x0000001110117223 */ /* 0x004fc6000000000f */
[----:B------:R-:W2:Y:S04]  /*0330*/  LDG.E R15, desc[UR14][R2.64] ;  /* 0x0000000e020f7981 */ /* 0x000ea8000c1e1900 */
[----:B------:R-:W2:Y:S01]  /*0340*/  LDG.E R16, desc[UR14][R4.64] ;  /* 0x0000000e04107981 */ /* 0x000ea2000c1e1900 */
[----:B---3--:R-:W-:-:S03]  /*0350*/  FFMA R25, R18, R25, R17 ;  /* 0x0000001912197223 */ /* 0x008fc60000000011 */
[----:B------:R-:W3:Y:S01]  /*0360*/  LDG.E R17, desc[UR14][R2.64+0x4] ;  /* 0x0000040e02117981 */ /* 0x000ee2000c1e1900 */
[----:B----4-:R-:W-:-:S03]  /*0370*/  FFMA R26, R20, R19, R25 ;  /* 0x00000013141a7223 */ /* 0x010fc60000000019 */
[----:B------:R-:W3:Y:S04]  /*0380*/  LDG.E R18, desc[UR14][R4.64+0x4] ;  /* 0x0000040e04127981 */ /* 0x000ee8000c1e1900 */
[----:B------:R-:W4:Y:S01]  /*0390*/  LDG.E R20, desc[UR14][R2.64+0x8] ;  /* 0x0000080e02147981 */ /* 0x000f22000c1e1900 */
[----:B-----5:R-:W-:-:S03]  /*03a0*/  FFMA R25, R21, R22, R26 ;  /* 0x0000001615197223 */ /* 0x020fc6000000001a */
[----:B------:R-:W4:Y:S04]  /*03b0*/  LDG.E R19, desc[UR14][R4.64+0x8] ;  /* 0x0000080e04137981 */ /* 0x000f28000c1e1900 */
[----:B------:R-:W5:Y:S01]  /*03c0*/  LDG.E R22, desc[UR14][R2.64+0xc] ;  /* 0x00000c0e02167981 */ /* 0x000f62000c1e1900 */
[----:B------:R-:W-:-:S03]  /*03d0*/  FFMA R25, R24, R23, R25 ;  /* 0x0000001718197223 */ /* 0x000fc60000000019 */
[----:B------:R-:W5:Y:S04]  /*03e0*/  LDG.E R21, desc[UR14][R4.64+0xc] ;  /* 0x00000c0e04157981 */ /* 0x000f68000c1e1900 */
[----:B------:R-:W5:Y:S01]  /*03f0*/  LDG.E R24, desc[UR14][R2.64+0x10] ;  /* 0x0000100e02187981 */ /* 0x000f62000c1e1900 */
[----:B------:R-:W-:-:S03]  /*0400*/  FFMA R25, R10, R9, R25 ;  /* 0x000000090a197223 */ /* 0x000fc60000000019 */
[----:B------:R-:W5:Y:S04]  /*0410*/  LDG.E R23, desc[UR14][R4.64+0x10] ;  /* 0x0000100e04177981 */ /* 0x000f68000c1e1900 */
[----:B------:R-:W5:Y:S01]  /*0420*/  LDG.E R10, desc[UR14][R2.64+0x14] ;  /* 0x0000140e020a7981 */ /* 0x000f62000c1e1900 */
[----:B------:R-:W-:-:S03]  /*0430*/  FFMA R27, R12, R11, R25 ;  /* 0x0000000b0c1b7223 */ /* 0x000fc60000000019 */
[----:B------:R-:W5:Y:S04]  /*0440*/  LDG.E R9, desc[UR14][R4.64+0x14] ;  /* 0x0000140e04097981 */ /* 0x000f68000c1e1900 */
[----:B------:R-:W5:Y:S04]  /*0450*/  LDG.E R11, desc[UR14][R2.64+0x18] ;  /* 0x0000180e020b7981 */ /* 0x000f68000c1e1900 */
[----:B------:R-:W5:Y:S04]  /*0460*/  LDG.E R12, desc[UR14][R4.64+0x18] ;  /* 0x0000180e040c7981 */ /* 0x000f68000c1e1900 */
[----:B------:R-:W5:Y:S04]  /*0470*/  LDG.E R25, desc[UR14][R4.64+0x1c] ;  /* 0x00001c0e04197981 */ /* 0x000f68000c1e1900 */
[----:B------:R0:W5:Y:S01]  /*0480*/  LDG.E R26, desc[UR14][R2.64+0x1c] ;  /* 0x00001c0e021a7981 */ /* 0x000162000c1e1900 */
[----:B------:R-:W-:Y:S01]  /*0490*/  FFMA R13, R14, R13, R27 ;  /* 0x0000000d0e0d7223 */ /* 0x000fe2000000001b */
[----:B------:R-:W-:-:S04]  /*04a0*/  UIADD3 UR8, UPT, UPT, UR8, 0x10, URZ ;  /* 0x0000001008087890 */ /* 0x000fc8000fffe0ff */
[----:B------:R-:W-:Y:S01]  /*04b0*/  UISETP.NE.AND UP1, UPT, UR8, URZ, UPT ;  /* 0x000000ff0800728c */ /* 0x000fe2000bf25270 */
[----:B0-----:R-:W-:Y:S02]  /*04c0*/  IADD3 R2, P0, PT, R2, 0x40, RZ ;  /* 0x0000004002027810 */ /* 0x001fe40007f1e0ff */
[----:B------:R-:W-:Y:S02]  /*04d0*/  IADD3 R6, PT, PT, R6, 0x10, RZ ;  /* 0x0000001006067810 */ /* 0x000fe40007ffe0ff */
[----:B------:R-:W-:Y:S01]  /*04e0*/  IADD3.X R3, PT, PT, RZ, R3, RZ, P0, !PT ;  /* 0x00000003ff037210 */ /* 0x000fe200007fe4ff */
[----:B--2---:R-:W-:-:S04]  /*04f0*/  FFMA R13, R16, R15, R13 ;  /* 0x0000000f100d7223 */ /* 0x004fc8000000000d */
[----:B---3--:R-:W-:-:S04]  /*0500*/  FFMA R18, R18, R17, R13 ;  /* 0x0000001112127223 */ /* 0x008fc8000000000d */
[----:B----4-:R-:W-:-:S04]  /*0510*/  FFMA R18, R19, R20, R18 ;  /* 0x0000001413127223 */ /* 0x010fc80000000012 */
[----:B-----5:R-:W-:-:S04]  /*0520*/  FFMA R18, R21, R22, R18 ;  /* 0x0000001615127223 */ /* 0x020fc80000000012 */
[----:B------:R-:W-:-:S04]  /*0530*/  FFMA R18, R23, R24, R18 ;  /* 0x0000001817127223 */ /* 0x000fc80000000012 */
[----:B------:R-:W-:-:S04]  /*0540*/  FFMA R9, R9, R10, R18 ;  /* 0x0000000a09097223 */ /* 0x000fc80000000012 */
[----:B------:R-:W-:-:S04]  /*0550*/  FFMA R12, R12, R11, R9 ;  /* 0x0000000b0c0c7223 */ /* 0x000fc80000000009 */
[----:B------:R-:W-:Y:S01]  /*0560*/  FFMA R15, R25, R26, R12 ;  /* 0x0000001a190f7223 */ /* 0x000fe2000000000c */
[----:B------:R-:W-:Y:S06]  /*0570*/  BRA.U UP1, `(.L_x_2) ;  /* 0xfffffffd011c7547 */ /* 0x000fec000b83ffff */
.L_x_1:
[----:B------:R-:W-:Y:S05]  /*0580*/  BRA.U !UP0, `(.L_x_0) ;  /* 0x0000000508307547 */ /* 0x000fea000b800000 */
[----:B------:R-:W-:Y:S02]  /*0590*/  UISETP.GE.U32.AND UP0, UPT, UR12, 0x8, UPT ;  /* 0x000000080c00788c */ /* 0x000fe4000bf06070 */
[----:B------:R-:W-:-:S04]  /*05a0*/  ULOP3.LUT UR5, UR16, 0x7, URZ, 0xc0, !UPT ;  /* 0x0000000710057892 */ /* 0x000fc8000f8ec0ff */
[----:B------:R-:W-:-:S03]  /*05b0*/  UISETP.NE.AND UP1, UPT, UR5, URZ, UPT ;  /* 0x000000ff0500728c */ /* 0x000fc6000bf25270 */
[----:B------:R-:W-:Y:S08]  /*05c0*/  BRA.U !UP0, `(.L_x_3) ;  /* 0x0000000108787547 */ /* 0x000ff0000b800000 */
[----:B------:R-:W1:Y:S01]  /*05d0*/  LDC.64 R2, c[0x0][0x380] ;  /* 0x0000e000ff027b82 */ /* 0x000e620000000a00 */
[----:B------:R-:W-:-:S07]  /*05e0*/  IADD3 R9, PT, PT, R7, R8, RZ ;  /* 0x0000000807097210 */ /* 0x000fce0007ffe0ff */
[----:B------:R-:W2:Y:S01]  /*05f0*/  LDC.64 R4, c[0x0][0x388] ;  /* 0x0000e200ff047b82 */ /* 0x000ea20000000a00 */
[----:B-1----:R-:W-:-:S05]  /*0600*/  IMAD.WIDE R2, R9, 0x4, R2 ;  /* 0x0000000409027825 */ /* 0x002fca00078e0202 */
[----:B0-----:R-:W3:Y:S01]  /*0610*/  LDG.E R10, desc[UR14][R2.64] ;  /* 0x0000000e020a7981 */ /* 0x001ee2000c1e1900 */
[----:B--2---:R-:W-:-:S03]  /*0620*/  IMAD.WIDE.U32 R4, R8, 0x4, R4 ;  /* 0x0000000408047825 */ /* 0x004fc600078e0004 */
[----:B------:R-:W2:Y:S04]  /*0630*/  LDG.E R13, desc[UR14][R2.64+0x4] ;  /* 0x0000040e020d7981 */ /* 0x000ea8000c1e1900 */
[----:B------:R-:W3:Y:S04]  /*0640*/  LDG.E R11, desc[UR14][R4.64] ;  /* 0x0000000e040b7981 */ /* 0x000ee8000c1e1900 */
[----:B------:R-:W2:Y:S04]  /*0650*/  LDG.E R12, desc[UR14][R4.64+0x4] ;  /* 0x0000040e040c7981 */ /* 0x000ea8000c1e1900 */
[----:B------:R-:W4:Y:S04]  /*0660*/  LDG.E R17, desc[UR14][R2.64+0x8] ;  /* 0x0000080e02117981 */ /* 0x000f28000c1e1900 */
        /* <DEDUP_REMOVED lines=11> */
[----:B------:R-:W-:Y:S01]  /*0720*/  IADD3 R8, PT, PT, R8, 0x8, RZ ;  /* 0x0000000808087810 */ /* 0x000fe20007ffe0ff */
[----:B---3--:R-:W-:-:S04]  /*0730*/  FFMA R10, R10, R11, R15 ;  /* 0x0000000b0a0a7223 */ /* 0x008fc8000000000f */
[----:B--2---:R-:W-:-:S04]  /*0740*/  FFMA R10, R13, R12, R10 ;  /* 0x0000000c0d0a7223 */ /* 0x004fc8000000000a */
[----:B----4-:R-:W-:-:S04]  /*0750*/  FFMA R10, R17, R14, R10 ;  /* 0x0000000e110a7223 */ /* 0x010fc8000000000a */
[----:B-----5:R-:W-:-:S04]  /*0760*/  FFMA R10, R19, R16, R10 ;  /* 0x00000010130a7223 */ /* 0x020fc8000000000a */
[----:B------:R-:W-:-:S04]  /*0770*/  FFMA R10, R21, R18, R10 ;  /* 0x00000012150a7223 */ /* 0x000fc8000000000a */
[----:B------:R-:W-:-:S04]  /*0780*/  FFMA R23, R23, R20, R10 ;  /* 0x0000001417177223 */ /* 0x000fc8000000000a */
[----:B------:R-:W-:-:S04]  /*0790*/  FFMA R6, R6, R9, R23 ;  /* 0x0000000906067223 */ /* 0x000fc80000000017 */
[----:B------:R-:W-:-:S07]  /*07a0*/  FFMA R15, R25, R22, R6 ;  /* 0x00000016190f7223 */ /* 0x000fce0000000006 */
.L_x_3:
        /* <DEDUP_REMOVED lines=17> */
[----:B------:R-:W5:Y:S01]  /*08c0*/  LDG.E R14, desc[UR14][R4.64+0xc] ;  /* 0x00000c0e040e7981 */ /* 0x000f62000c1e1900 */
[----:B------:R-:W-:Y:S01]  /*08d0*/  IADD3 R8, PT, PT, R8, 0x4, RZ ;  /* 0x0000000408087810 */ /* 0x000fe20007ffe0ff */
[----:B---3--:R-:W-:-:S04]  /*08e0*/  FFMA R6, R6, R9, R15 ;  /* 0x0000000906067223 */ /* 0x008fc8000000000f */
[----:B--2---:R-:W-:-:S04]  /*08f0*/  FFMA R6, R11, R10, R6 ;  /* 0x0000000a0b067223 */ /* 0x004fc80000000006 */
[----:B----4-:R-:W-:-:S04]  /*0900*/  FFMA R6, R13, R12, R6 ;  /* 0x0000000c0d067223 */ /* 0x010fc80000000006 */
[----:B-----5:R-:W-:-:S07]  /*0910*/  FFMA R15, R17, R14, R6 ;  /* 0x0000000e110f7223 */ /* 0x020fce0000000006 */
.L_x_4:
[----:B------:R-:W-:Y:S05]  /*0920*/  BRA.U !UP1, `(.L_x_0) ;  /* 0x0000000109487547 */ /* 0x000fea000b800000 */
[----:B------:R-:W1:Y:S01]  /*0930*/  LDC.64 R2, c[0x0][0x388] ;  /* 0x0000e200ff027b82 */ /* 0x000e620000000a00 */
[----:B------:R-:W-:Y:S01]  /*0940*/  IADD3 R7, PT, PT, R7, R8, RZ ;  /* 0x0000000807077210 */ /* 0x000fe20007ffe0ff */
[----:B------:R-:W-:-:S06]  /*0950*/  UIADD3 UR4, UPT, UPT, -UR4, URZ, URZ ;  /* 0x000000ff04047290 */ /* 0x000fcc000fffe1ff */
[----:B------:R-:W2:Y:S01]  /*0960*/  LDC.64 R10, c[0x0][0x380] ;  /* 0x0000e000ff0a7b82 */ /* 0x000ea20000000a00 */
[----:B-1----:R-:W-:-:S03]  /*0970*/  IMAD.WIDE.U32 R2, R8, 0x4, R2 ;  /* 0x0000000408027825 */ /* 0x002fc600078e0002 */
[----:B------:R-:W-:Y:S02]  /*0980*/  MOV R6, R2 ;  /* 0x0000000200067202 */ /* 0x000fe40000000f00 */
[----:B------:R-:W-:-:S07]  /*0990*/  MOV R5, R3 ;  /* 0x0000000300057202 */ /* 0x000fce0000000f00 */
.L_x_5:
[----:B--2---:R-:W-:Y:S01]  /*09a0*/  IMAD.WIDE R2, R7, 0x4, R10 ;  /* 0x0000000407027825 */ /* 0x004fe200078e020a */
[----:B------:R-:W-:-:S05]  /*09b0*/  MOV R4, R6 ;  /* 0x0000000600047202 */ /* 0x000fca0000000f00 */
[----:B0-----:R-:W2:Y:S04]  /*09c0*/  LDG.E R2, desc[UR14][R2.64] ;  /* 0x0000000e02027981 */ /* 0x001ea8000c1e1900 */
[----:B------:R0:W2:Y:S01]  /*09d0*/  LDG.E R4, desc[UR14][R4.64] ;  /* 0x0000000e04047981 */ /* 0x0000a2000c1e1900 */
[----:B------:R-:W-:Y:S01]  /*09e0*/  UIADD3 UR4, UPT, UPT, UR4, 0x1, URZ ;  /* 0x0000000104047890 */ /* 0x000fe2000fffe0ff */
[----:B------:R-:W-:Y:S02]  /*09f0*/  IADD3 R6, P0, PT, R6, 0x4, RZ ;  /* 0x0000000406067810 */ /* 0x000fe40007f1e0ff */
[----:B------:R-:W-:Y:S01]  /*0a00*/  IADD3 R7, PT, PT, R7, 0x1, RZ ;  /* 0x0000000107077810 */ /* 0x000fe20007ffe0ff */
[----:B------:R-:W-:Y:S01]  /*0a10*/  UISETP.NE.AND UP0, UPT, UR4, URZ, UPT ;  /* 0x000000ff0400728c */ /* 0x000fe2000bf05270 */
[----:B0-----:R-:W-:Y:S01]  /*0a20*/  IADD3.X R5, PT, PT, RZ, R5, RZ, P0, !PT ;  /* 0x00000005ff057210 */ /* 0x001fe200007fe4ff */
[----:B--2---:R-:W-:-:S07]  /*0a30*/  FFMA R15, R2, R4, R15 ;  /* 0x00000004020f7223 */ /* 0x004fce000000000f */
[----:B------:R-:W-:Y:S05]  /*0a40*/  BRA.U UP0, `(.L_x_5) ;  /* 0xfffffffd00d47547 */ /* 0x000fea000b83ffff */
.L_x_0:
[----:B------:R-:W1:Y:S02]  /*0a50*/  LDC.64 R2, c[0x0][0x390] ;  /* 0x0000e400ff027b82 */ /* 0x000e640000000a00 */
[----:B-1----:R-:W-:-:S05]  /*0a60*/  IMAD.WIDE R2, R0, 0x4, R2 ;  /* 0x0000000400027825 */ /* 0x002fca00078e0202 */
[----:B0-----:R-:W-:Y:S01]  /*0a70*/  STG.E desc[UR14][R2.64], R15 ;  /* 0x0000000f02007986 */ /* 0x001fe2000c10190e */
[----:B------:R-:W-:Y:S05]  /*0a80*/  EXIT ;  /* 0x000000000000794d */ /* 0x000fea0003800000 */
.L_x_6:
[----:B------:R-:W-:-:S00]  /*0a90*/  BRA `(.L_x_6) ;  /* 0xfffffffc00fc7947 */ /* 0x000fc0000383ffff */
[----:B------:R-:W-:-:S00]  /*0aa0*/  NOP ;  /* 0x0000000000007918 */ /* 0x000fc00000000000 */
        /* <DEDUP_REMOVED lines=13> */
.L_x_7:


//--------------------- .nv.shared.reserved.0     --------------------------
	.section	.nv.shared.reserved.0,"aw",@nobits
	.weak		__nv_reservedSMEM_offset_0_alias
	.size		__nv_reservedSMEM_offset_0_alias, 0, 64
	.other		__nv_reservedSMEM_offset_0_alias,@"STO_CUDA_RESERVED_SHARED STV_DEFAULT"
__nv_reservedSMEM_offset_0_alias:
	.zero		0
	.zero		64


//--------------------- .nv.constant0._Z15matvecMulKernelPfS_S_i --------------------------
	.section	.nv.constant0._Z15matvecMulKernelPfS_S_i,"a",@progbits
	.sectionflags	@""
	.align	4
.nv.constant0._Z15matvecMulKernelPfS_S_i:
	.zero		924


//--------------------- SYMBOLS --------------------------

	.type		.nv.reservedSmem.offset0,@object
	.size		.nv.reservedSmem.offset0,0x4
